	.headerflags	@"EF_CUDA_TEXMODE_UNIFIED EF_CUDA_64BIT_ADDRESS EF_CUDA_ACCELERATORS EF_CUDA_SM90 EF_CUDA_VIRTUAL_SM(EF_CUDA_SM90)"
	.elftype	@"ET_EXEC"


//--------------------- .nv.info                  --------------------------
	.section	.nv.info,"",@"SHT_CUDA_INFO"
	.align	4


	//----- nvinfo : EIATTR_REGCOUNT
	.align		4
        /*0000*/ 	.byte	0x04, 0x2f
        /*0002*/ 	.short	(.L_2 - .L_1)
	.align		4
.L_1:
        /*0004*/ 	.word	index@(triton_poi_fused__to_copy_add_arange_clamp_floor_mul_sub_2)
        /*0008*/ 	.word	0x00000008


	//----- nvinfo : EIATTR_MIN_STACK_SIZE
	.align		4
.L_2:
        /*000c*/ 	.byte	0x04, 0x12
        /*000e*/ 	.short	(.L_4 - .L_3)
	.align		4
.L_3:
        /*0010*/ 	.word	index@(triton_poi_fused__to_copy_add_arange_clamp_floor_mul_sub_2)
        /*0014*/ 	.word	0x00000000


	//----- nvinfo : EIATTR_FRAME_SIZE
	.align		4
.L_4:
        /*0018*/ 	.byte	0x04, 0x11
        /*001a*/ 	.short	(.L_6 - .L_5)
	.align		4
.L_5:
        /*001c*/ 	.word	index@(triton_poi_fused__to_copy_add_arange_clamp_floor_mul_sub_2)
        /*0020*/ 	.word	0x00000000


	//----- nvinfo : EIATTR_MIN_STACK_SIZE
	.align		4
.L_6:
        /*0024*/ 	.byte	0x04, 0x12
        /*0026*/ 	.short	(.L_8 - .L_7)
	.align		4
.L_7:
        /*0028*/ 	.word	index@(triton_poi_fused__to_copy_add_arange_clamp_floor_mul_sub_2)
        /*002c*/ 	.word	0x00000000
.L_8:


//--------------------- .nv.info.triton_poi_fused__to_copy_add_arange_clamp_floor_mul_sub_2 --------------------------
	.section	.nv.info.triton_poi_fused__to_copy_add_arange_clamp_floor_mul_sub_2,"",@"SHT_CUDA_INFO"
	.sectionflags	@""
	.align	4


	//----- nvinfo : EIATTR_CUDA_API_VERSION
	.align		4
        /*0000*/ 	.byte	0x04, 0x37
        /*0002*/ 	.short	(.L_10 - .L_9)
.L_9:
        /*0004*/ 	.word	0x0000007c


	//----- nvinfo : EIATTR_KPARAM_INFO
	.align		4
.L_10:
        /*0008*/ 	.byte	0x04, 0x17
        /*000a*/ 	.short	(.L_12 - .L_11)
.L_11:
        /*000c*/ 	.word	0x00000000
        /*0010*/ 	.short	0x0001
        /*0012*/ 	.short	0x0008
        /*0014*/ 	.byte	0x00, 0xf0, 0x11, 0x00


	//----- nvinfo : EIATTR_KPARAM_INFO
	.align		4
.L_12:
        /*0018*/ 	.byte	0x04, 0x17
        /*001a*/ 	.short	(.L_14 - .L_13)
.L_13:
        /*001c*/ 	.word	0x00000000
        /*0020*/ 	.short	0x0000
        /*0022*/ 	.short	0x0000
        /*0024*/ 	.byte	0x00, 0xf4, 0x21, 0x00


	//----- nvinfo : EIATTR_SPARSE_MMA_MASK
	.align		4
.L_14:
        /*0028*/ 	.byte	0x03, 0x50
        /*002a*/ 	.short	0x0000


	//----- nvinfo : EIATTR_MAXREG_COUNT
	.align		4
        /*002c*/ 	.byte	0x03, 0x1b
        /*002e*/ 	.short	0x00ff


	//----- nvinfo : EIATTR_EXIT_INSTR_OFFSETS
	.align		4
        /*0030*/ 	.byte	0x04, 0x1c
        /*0032*/ 	.short	(.L_16 - .L_15)


	//   ....[0]....
.L_15:
        /*0034*/ 	.word	0x00000090


	//   ....[1]....
        /*0038*/ 	.word	0x000000c0


	//----- nvinfo : EIATTR_REQNTID
	.align		4
.L_16:
        /*003c*/ 	.byte	0x04, 0x10
        /*003e*/ 	.short	(.L_18 - .L_17)
.L_17:
        /*0040*/ 	.word	0x00000020
        /*0044*/ 	.word	0x00000001
        /*0048*/ 	.word	0x00000001


	//----- nvinfo : EIATTR_CBANK_PARAM_SIZE
	.align		4
.L_18:
        /*004c*/ 	.byte	0x03, 0x19
        /*004e*/ 	.short	0x000c


	//----- nvinfo : EIATTR_PARAM_CBANK
	.align		4
        /*0050*/ 	.byte	0x04, 0x0a
        /*0052*/ 	.short	(.L_20 - .L_19)
	.align		4
.L_19:
        /*0054*/ 	.word	index@(.nv.constant0.triton_poi_fused__to_copy_add_arange_clamp_floor_mul_sub_2)
        /*0058*/ 	.short	0x0210
        /*005a*/ 	.short	0x000c


	//----- nvinfo : EIATTR_SW_WAR
	.align		4
.L_20:
        /*005c*/ 	.byte	0x04, 0x36
        /*005e*/ 	.short	(.L_22 - .L_21)
.L_21:
        /*0060*/ 	.word	0x00000008
.L_22:


//--------------------- .nv.callgraph             --------------------------
	.section	.nv.callgraph,"",@"SHT_CUDA_CALLGRAPH"
	.align	4
	.sectionentsize	8
	.align		4
        /*0000*/ 	.word	0x00000000
	.align		4
        /*0004*/ 	.word	0xffffffff
	.align		4
        /*0008*/ 	.word	0x00000000
	.align		4
        /*000c*/ 	.word	0xfffffffe
	.align		4
        /*0010*/ 	.word	0x00000000
	.align		4
        /*0014*/ 	.word	0xfffffffd
	.align		4
        /*0018*/ 	.word	0x00000000
	.align		4
        /*001c*/ 	.word	0xfffffffc


//--------------------- .nv.constant4             --------------------------
	.section	.nv.constant4,"a",@progbits
	.align	8
	.align		8
.nv.constant4:
        /*0000*/ 	.dword	_$_str


//--------------------- .text.triton_poi_fused__to_copy_add_arange_clamp_floor_mul_sub_2 --------------------------
	.section	.text.triton_poi_fused__to_copy_add_arange_clamp_floor_mul_sub_2,"ax",@progbits
	.align	128
        .global         triton_poi_fused__to_copy_add_arange_clamp_floor_mul_sub_2
        .type           triton_poi_fused__to_copy_add_arange_clamp_floor_mul_sub_2,@function
        .size           triton_poi_fused__to_copy_add_arange_clamp_floor_mul_sub_2,(.L_x_1 - triton_poi_fused__to_copy_add_arange_clamp_floor_mul_sub_2)
        .other          triton_poi_fused__to_copy_add_arange_clamp_floor_mul_sub_2,@"STO_CUDA_ENTRY STV_DEFAULT"
triton_poi_fused__to_copy_add_arange_clamp_floor_mul_sub_2:
.text.triton_poi_fused__to_copy_add_arange_clamp_floor_mul_sub_2:
[----:B------:R-:W0:Y:S02]  /*0000*/  LDC R1, c[0x0][0x28] ;  /* 0x00000a00ff017b82 */ /* 0x000e240000000800 */
[----:B------:R-:W1:Y:S01]  /*0010*/  S2R R4, SR_TID.X ;  /* 0x0000000000047919 */ /* 0x000e620000002100 */
[----:B------:R-:W2:Y:S01]  /*0020*/  LDC.64 R2, c[0x0][0x210] ;  /* 0x00008400ff027b82 */ /* 0x000ea20000000a00 */
[----:B------:R-:W3:Y:S01]  /*0030*/  S2R R5, SR_CTAID.X ;  /* 0x0000000000057919 */ /* 0x000ee20000002500 */
[C---:B-1----:R-:W-:Y:S02]  /*0040*/  LOP3.LUT R0, R4.reuse, 0xf, RZ, 0xc0, !PT ;  /* 0x0000000f04007812 */ /* 0x042fe400078ec0ff */
[----:B------:R-:W-:-:S03]  /*0050*/  LOP3.LUT P0, RZ, R4, 0x10, RZ, 0xc0, !PT ;  /* 0x0000001004ff7812 */ /* 0x000fc6000780c0ff */
[----:B---3--:R-:W-:-:S04]  /*0060*/  IMAD R5, R5, 0x10, R0 ;  /* 0x0000001005057824 */ /* 0x008fc800078e0200 */
[C---:B--2---:R-:W-:Y:S01]  /*0070*/  IMAD.WIDE R2, R5.reuse, 0x8, R2 ;  /* 0x0000000805027825 */ /* 0x044fe200078e0202 */
[----:B------:R-:W-:-:S13]  /*0080*/  ISETP.LT.AND P0, PT, R5, 0x10, !P0 ;  /* 0x000000100500780c */ /* 0x000fda0004701270 */
[----:B------:R-:W-:Y:S05]  /*0090*/  @!P0 EXIT ;  /* 0x000000000000894d */ /* 0x000fea0003800000 */
[----:B------:R-:W-:Y:S02]  /*00a0*/  ULDC.64 UR4, c[0x0][0x208] ;  /* 0x0000820000047ab9 */ /* 0x000fe40000000a00 */
[----:B------:R-:W-:Y:S01]  /*00b0*/  STG.E.64 desc[UR4][R2.64], RZ ;  /* 0x000000ff02007986 */ /* 0x000fe2000c101b04 */
[----:B------:R-:W-:Y:S05]  /*00c0*/  EXIT ;  /* 0x000000000000794d */ /* 0x000fea0003800000 */
.L_x_0:
[----:B------:R-:W-:-:S00]  /*00d0*/  BRA `(.L_x_0) ;  /* 0xfffffffc00fc7947 */ /* 0x000fc0000383ffff */
[----:B------:R-:W-:-:S00]  /*00e0*/  NOP ;  /* 0x0000000000007918 */ /* 0x000fc00000000000 */
        /* <DEDUP_REMOVED lines=9> */
.L_x_1:


//--------------------- .nv.global.init           --------------------------
	.section	.nv.global.init,"aw",@progbits
.nv.global.init:
	.type		_$_str,@object
	.size		_$_str,(.L_0 - _$_str)
_$_str:
        /*0000*/ 	.byte	0x5f, 0x5f, 0x43, 0x55, 0x44, 0x41, 0x5f, 0x46, 0x54, 0x5a, 0x00
.L_0:


//--------------------- .nv.constant0.triton_poi_fused__to_copy_add_arange_clamp_floor_mul_sub_2 --------------------------
	.section	.nv.constant0.triton_poi_fused__to_copy_add_arange_clamp_floor_mul_sub_2,"a",@progbits
	.sectionflags	@""
	.align	4
.nv.constant0.triton_poi_fused__to_copy_add_arange_clamp_floor_mul_sub_2:
	.zero		540
